	.headerflags	@"EF_CUDA_TEXMODE_UNIFIED EF_CUDA_64BIT_ADDRESS EF_CUDA_ACCELERATORS EF_CUDA_SM90 EF_CUDA_VIRTUAL_SM(EF_CUDA_SM90)"
	.elftype	@"ET_EXEC"


//--------------------- .nv.info                  --------------------------
	.section	.nv.info,"",@"SHT_CUDA_INFO"
	.align	4


	//----- nvinfo : EIATTR_REGCOUNT
	.align		4
        /*0000*/ 	.byte	0x04, 0x2f
        /*0002*/ 	.short	(.L_3 - .L_2)
	.align		4
.L_2:
        /*0004*/ 	.word	index@(triton_poi_fused__native_batch_norm_legit_no_training_add_convolution_hardtanh_mul_5)
        /*0008*/ 	.word	0x00000018


	//----- nvinfo : EIATTR_MIN_STACK_SIZE
	.align		4
.L_3:
        /*000c*/ 	.byte	0x04, 0x12
        /*000e*/ 	.short	(.L_5 - .L_4)
	.align		4
.L_4:
        /*0010*/ 	.word	index@(triton_poi_fused__native_batch_norm_legit_no_training_add_convolution_hardtanh_mul_5)
        /*0014*/ 	.word	0x00000000


	//----- nvinfo : EIATTR_FRAME_SIZE
	.align		4
.L_5:
        /*0018*/ 	.byte	0x04, 0x11
        /*001a*/ 	.short	(.L_7 - .L_6)
	.align		4
.L_6:
        /*001c*/ 	.word	index@(triton_poi_fused__native_batch_norm_legit_no_training_add_convolution_hardtanh_mul_5)
        /*0020*/ 	.word	0x00000000


	//----- nvinfo : EIATTR_MIN_STACK_SIZE
	.align		4
.L_7:
        /*0024*/ 	.byte	0x04, 0x12
        /*0026*/ 	.short	(.L_9 - .L_8)
	.align		4
.L_8:
        /*0028*/ 	.word	index@(triton_poi_fused__native_batch_norm_legit_no_training_add_convolution_hardtanh_mul_5)
        /*002c*/ 	.word	0x00000000
.L_9:


//--------------------- .nv.info.triton_poi_fused__native_batch_norm_legit_no_training_add_convolution_hardtanh_mul_5 --------------------------
	.section	.nv.info.triton_poi_fused__native_batch_norm_legit_no_training_add_convolution_hardtanh_mul_5,"",@"SHT_CUDA_INFO"
	.sectionflags	@""
	.align	4


	//----- nvinfo : EIATTR_CUDA_API_VERSION
	.align		4
        /*0000*/ 	.byte	0x04, 0x37
        /*0002*/ 	.short	(.L_11 - .L_10)
.L_10:
        /*0004*/ 	.word	0x0000007c


	//----- nvinfo : EIATTR_KPARAM_INFO
	.align		4
.L_11:
        /*0008*/ 	.byte	0x04, 0x17
        /*000a*/ 	.short	(.L_13 - .L_12)
.L_12:
        /*000c*/ 	.word	0x00000000
        /*0010*/ 	.short	0x0008
        /*0012*/ 	.short	0x0040
        /*0014*/ 	.byte	0x00, 0xf0, 0x11, 0x00


	//----- nvinfo : EIATTR_KPARAM_INFO
	.align		4
.L_13:
        /*0018*/ 	.byte	0x04, 0x17
        /*001a*/ 	.short	(.L_15 - .L_14)
.L_14:
        /*001c*/ 	.word	0x00000000
        /*0020*/ 	.short	0x0007
        /*0022*/ 	.short	0x0038
        /*0024*/ 	.byte	0x00, 0xf4, 0x21, 0x00


	//----- nvinfo : EIATTR_KPARAM_INFO
	.align		4
.L_15:
        /*0028*/ 	.byte	0x04, 0x17
        /*002a*/ 	.short	(.L_17 - .L_16)
.L_16:
        /*002c*/ 	.word	0x00000000
        /*0030*/ 	.short	0x0006
        /*0032*/ 	.short	0x0030
        /*0034*/ 	.byte	0x00, 0xf4, 0x21, 0x00


	//----- nvinfo : EIATTR_KPARAM_INFO
	.align		4
.L_17:
        /*0038*/ 	.byte	0x04, 0x17
        /*003a*/ 	.short	(.L_19 - .L_18)
.L_18:
        /*003c*/ 	.word	0x00000000
        /*0040*/ 	.short	0x0005
        /*0042*/ 	.short	0x0028
        /*0044*/ 	.byte	0x00, 0xf4, 0x21, 0x00


	//----- nvinfo : EIATTR_KPARAM_INFO
	.align		4
.L_19:
        /*0048*/ 	.byte	0x04, 0x17
        /*004a*/ 	.short	(.L_21 - .L_20)
.L_20:
        /*004c*/ 	.word	0x00000000
        /*0050*/ 	.short	0x0004
        /*0052*/ 	.short	0x0020
        /*0054*/ 	.byte	0x00, 0xf4, 0x21, 0x00


	//----- nvinfo : EIATTR_KPARAM_INFO
	.align		4
.L_21:
        /*0058*/ 	.byte	0x04, 0x17
        /*005a*/ 	.short	(.L_23 - .L_22)
.L_22:
        /*005c*/ 	.word	0x00000000
        /*0060*/ 	.short	0x0003
        /*0062*/ 	.short	0x0018
        /*0064*/ 	.byte	0x00, 0xf4, 0x21, 0x00


	//----- nvinfo : EIATTR_KPARAM_INFO
	.align		4
.L_23:
        /*0068*/ 	.byte	0x04, 0x17
        /*006a*/ 	.short	(.L_25 - .L_24)
.L_24:
        /*006c*/ 	.word	0x00000000
        /*0070*/ 	.short	0x0002
        /*0072*/ 	.short	0x0010
        /*0074*/ 	.byte	0x00, 0xf4, 0x21, 0x00


	//----- nvinfo : EIATTR_KPARAM_INFO
	.align		4
.L_25:
        /*0078*/ 	.byte	0x04, 0x17
        /*007a*/ 	.short	(.L_27 - .L_26)
.L_26:
        /*007c*/ 	.word	0x00000000
        /*0080*/ 	.short	0x0001
        /*0082*/ 	.short	0x0008
        /*0084*/ 	.byte	0x00, 0xf4, 0x21, 0x00


	//----- nvinfo : EIATTR_KPARAM_INFO
	.align		4
.L_27:
        /*0088*/ 	.byte	0x04, 0x17
        /*008a*/ 	.short	(.L_29 - .L_28)
.L_28:
        /*008c*/ 	.word	0x00000000
        /*0090*/ 	.short	0x0000
        /*0092*/ 	.short	0x0000
        /*0094*/ 	.byte	0x00, 0xf4, 0x21, 0x00


	//----- nvinfo : EIATTR_SPARSE_MMA_MASK
	.align		4
.L_29:
        /*0098*/ 	.byte	0x03, 0x50
        /*009a*/ 	.short	0x0000


	//----- nvinfo : EIATTR_MAXREG_COUNT
	.align		4
        /*009c*/ 	.byte	0x03, 0x1b
        /*009e*/ 	.short	0x00ff


	//----- nvinfo : EIATTR_EXIT_INSTR_OFFSETS
	.align		4
        /*00a0*/ 	.byte	0x04, 0x1c
        /*00a2*/ 	.short	(.L_31 - .L_30)


	//   ....[0]....
.L_30:
        /*00a4*/ 	.word	0x00000500


	//   ....[1]....
        /*00a8*/ 	.word	0x00000520


	//----- nvinfo : EIATTR_REQNTID
	.align		4
.L_31:
        /*00ac*/ 	.byte	0x04, 0x10
        /*00ae*/ 	.short	(.L_33 - .L_32)
.L_32:
        /*00b0*/ 	.word	0x00000080
        /*00b4*/ 	.word	0x00000001
        /*00b8*/ 	.word	0x00000001


	//----- nvinfo : EIATTR_CBANK_PARAM_SIZE
	.align		4
.L_33:
        /*00bc*/ 	.byte	0x03, 0x19
        /*00be*/ 	.short	0x0044


	//----- nvinfo : EIATTR_PARAM_CBANK
	.align		4
        /*00c0*/ 	.byte	0x04, 0x0a
        /*00c2*/ 	.short	(.L_35 - .L_34)
	.align		4
.L_34:
        /*00c4*/ 	.word	index@(.nv.constant0.triton_poi_fused__native_batch_norm_legit_no_training_add_convolution_hardtanh_mul_5)
        /*00c8*/ 	.short	0x0210
        /*00ca*/ 	.short	0x0044


	//----- nvinfo : EIATTR_SW_WAR
	.align		4
.L_35:
        /*00cc*/ 	.byte	0x04, 0x36
        /*00ce*/ 	.short	(.L_37 - .L_36)
.L_36:
        /*00d0*/ 	.word	0x00000008
.L_37:


//--------------------- .nv.callgraph             --------------------------
	.section	.nv.callgraph,"",@"SHT_CUDA_CALLGRAPH"
	.align	4
	.sectionentsize	8
	.align		4
        /*0000*/ 	.word	0x00000000
	.align		4
        /*0004*/ 	.word	0xffffffff
	.align		4
        /*0008*/ 	.word	0x00000000
	.align		4
        /*000c*/ 	.word	0xfffffffe
	.align		4
        /*0010*/ 	.word	0x00000000
	.align		4
        /*0014*/ 	.word	0xfffffffd
	.align		4
        /*0018*/ 	.word	0x00000000
	.align		4
        /*001c*/ 	.word	0xfffffffc


//--------------------- .nv.constant4             --------------------------
	.section	.nv.constant4,"a",@progbits
	.align	8
	.align		8
.nv.constant4:
        /*0000*/ 	.dword	_$_str
	.align		8
        /*0008*/ 	.dword	_$_str_$_2


//--------------------- .text.triton_poi_fused__native_batch_norm_legit_no_training_add_convolution_hardtanh_mul_5 --------------------------
	.section	.text.triton_poi_fused__native_batch_norm_legit_no_training_add_convolution_hardtanh_mul_5,"ax",@progbits
	.align	128
        .global         triton_poi_fused__native_batch_norm_legit_no_training_add_convolution_hardtanh_mul_5
        .type           triton_poi_fused__native_batch_norm_legit_no_training_add_convolution_hardtanh_mul_5,@function
        .size           triton_poi_fused__native_batch_norm_legit_no_training_add_convolution_hardtanh_mul_5,(.L_x_1 - triton_poi_fused__native_batch_norm_legit_no_training_add_convolution_hardtanh_mul_5)
        .other          triton_poi_fused__native_batch_norm_legit_no_training_add_convolution_hardtanh_mul_5,@"STO_CUDA_ENTRY STV_DEFAULT"
triton_poi_fused__native_batch_norm_legit_no_training_add_convolution_hardtanh_mul_5:
.text.triton_poi_fused__native_batch_norm_legit_no_training_add_convolution_hardtanh_mul_5:
[----:B------:R-:W0:Y:S01]  /*0000*/  LDC R1, c[0x0][0x28] ;  /* 0x00000a00ff017b82 */ /* 0x000e220000000800 */
[----:B------:R-:W1:Y:S07]  /*0010*/  S2R R5, SR_TID.X ;  /* 0x0000000000057919 */ /* 0x000e6e0000002100 */
[----:B------:R-:W2:Y:S01]  /*0020*/  LDC.64 R2, c[0x0][0x228] ;  /* 0x00008a00ff027b82 */ /* 0x000ea20000000a00 */
[----:B------:R-:W-:Y:S01]  /*0030*/  ULDC.64 UR4, c[0x0][0x208] ;  /* 0x0000820000047ab9 */ /* 0x000fe20000000a00 */
[----:B------:R-:W3:Y:S06]  /*0040*/  S2R R0, SR_CTAID.X ;  /* 0x0000000000007919 */ /* 0x000eec0000002500 */
[----:B------:R-:W4:Y:S08]  /*0050*/  LDC.64 R16, c[0x0][0x238] ;  /* 0x00008e00ff107b82 */ /* 0x000f300000000a00 */
[----:B------:R-:W5:Y:S08]  /*0060*/  LDC.64 R14, c[0x0][0x220] ;  /* 0x00008800ff0e7b82 */ /* 0x000f700000000a00 */
[----:B------:R-:W5:Y:S01]  /*0070*/  LDC.64 R18, c[0x0][0x210] ;  /* 0x00008400ff127b82 */ /* 0x000f620000000a00 */
[----:B-1----:R-:W-:-:S07]  /*0080*/  LOP3.LUT R5, R5, 0x7f, RZ, 0xc0, !PT ;  /* 0x0000007f05057812 */ /* 0x002fce00078ec0ff */
[----:B------:R-:W1:Y:S01]  /*0090*/  LDC.64 R20, c[0x0][0x230] ;  /* 0x00008c00ff147b82 */ /* 0x000e620000000a00 */
[----:B---3--:R-:W-:Y:S02]  /*00a0*/  SHF.R.S32.HI R4, RZ, 0x18, R0 ;  /* 0x00000018ff047819 */ /* 0x008fe40000011400 */
[----:B------:R-:W-:Y:S02]  /*00b0*/  LEA R5, R0, R5, 0x7 ;  /* 0x0000000500057211 */ /* 0x000fe400078e38ff */
[----:B------:R-:W-:-:S03]  /*00c0*/  SGXT R0, R4, 0x1 ;  /* 0x000000010400781a */ /* 0x000fc60000000200 */
[----:B------:R-:W3:Y:S01]  /*00d0*/  LDC.64 R10, c[0x0][0x240] ;  /* 0x00009000ff0a7b82 */ /* 0x000ee20000000a00 */
[----:B------:R-:W-:Y:S02]  /*00e0*/  ISETP.GE.AND P0, PT, R5, 0x100, PT ;  /* 0x000001000500780c */ /* 0x000fe40003f06270 */
[----:B------:R-:W-:-:S04]  /*00f0*/  LEA.HI R0, R0, R5, RZ, 0x4 ;  /* 0x0000000500007211 */ /* 0x000fc800078f20ff */
[----:B------:R-:W-:Y:S01]  /*0100*/  SHF.R.S32.HI R13, RZ, 0x4, R0 ;  /* 0x00000004ff0d7819 */ /* 0x000fe20000011400 */
[----:B------:R-:W3:Y:S03]  /*0110*/  LDC.64 R6, c[0x0][0x248] ;  /* 0x00009200ff067b82 */ /* 0x000ee60000000a00 */
[C---:B------:R-:W-:Y:S01]  /*0120*/  LEA.HI R0, R13.reuse, R13, RZ, 0x2 ;  /* 0x0000000d0d007211 */ /* 0x040fe200078f10ff */
[----:B--2---:R-:W-:-:S03]  /*0130*/  IMAD.WIDE R2, R13, 0x4, R2 ;  /* 0x000000040d027825 */ /* 0x004fc600078e0202 */
[----:B------:R-:W-:Y:S01]  /*0140*/  LOP3.LUT R4, R0, 0xfffffffc, RZ, 0xc0, !PT ;  /* 0xfffffffc00047812 */ /* 0x000fe200078ec0ff */
[----:B------:R-:W-:-:S04]  /*0150*/  HFMA2.MMA R0, -RZ, RZ, 0, 0 ;  /* 0x00000000ff007435 */ /* 0x000fc800000001ff */
[----:B------:R-:W-:Y:S01]  /*0160*/  IMAD.IADD R13, R13, 0x1, -R4 ;  /* 0x000000010d0d7824 */ /* 0x000fe200078e0a04 */
[----:B------:R-:W-:-:S03]  /*0170*/  MOV R4, RZ ;  /* 0x000000ff00047202 */ /* 0x000fc60000000f00 */
[C---:B----4-:R-:W-:Y:S02]  /*0180*/  IMAD.WIDE R16, R13.reuse, 0x4, R16 ;  /* 0x000000040d107825 */ /* 0x050fe400078e0210 */
[----:B------:R2:W4:Y:S04]  /*0190*/  @!P0 LDG.E.EL R0, desc[UR4][R2.64] ;  /* 0x0000000402008981 */ /* 0x000528000c2e1900 */
[----:B------:R1:W4:Y:S01]  /*01a0*/  @!P0 LDG.E.EL R4, desc[UR4][R16.64] ;  /* 0x0000000410048981 */ /* 0x000322000c2e1900 */
[----:B------:R-:W-:Y:S01]  /*01b0*/  CS2R R8, SRZ ;  /* 0x0000000000087805 */ /* 0x000fe2000001ff00 */
[----:B-----5:R-:W-:-:S04]  /*01c0*/  IMAD.WIDE R14, R13, 0x4, R14 ;  /* 0x000000040d0e7825 */ /* 0x020fc800078e020e */
[----:B0-2---:R-:W-:Y:S01]  /*01d0*/  IMAD.WIDE R2, R5, 0x4, R18 ;  /* 0x0000000405027825 */ /* 0x005fe200078e0212 */
[----:B------:R0:W2:Y:S03]  /*01e0*/  @!P0 LDG.E.EL R8, desc[UR4][R14.64] ;  /* 0x000000040e088981 */ /* 0x0000a6000c2e1900 */
[----:B------:R-:W-:Y:S01]  /*01f0*/  IMAD.MOV.U32 R12, RZ, RZ, RZ ;  /* 0x000000ffff0c7224 */ /* 0x000fe200078e00ff */
[----:B------:R-:W2:Y:S01]  /*0200*/  @!P0 LDG.E R9, desc[UR4][R2.64] ;  /* 0x0000000402098981 */ /* 0x000ea2000c1e1900 */
[----:B-1----:R-:W-:-:S04]  /*0210*/  IMAD.WIDE R16, R13, 0x4, R20 ;  /* 0x000000040d107825 */ /* 0x002fc800078e0214 */
[C---:B---3--:R-:W-:Y:S01]  /*0220*/  IMAD.WIDE R18, R13.reuse, 0x4, R10 ;  /* 0x000000040d127825 */ /* 0x048fe200078e020a */
[----:B------:R2:W3:Y:S01]  /*0230*/  @!P0 LDG.E.EL R12, desc[UR4][R16.64] ;  /* 0x00000004100c8981 */ /* 0x0004e2000c2e1900 */
[----:B------:R-:W-:Y:S02]  /*0240*/  CS2R R10, SRZ ;  /* 0x00000000000a7805 */ /* 0x000fe4000001ff00 */
[----:B------:R-:W-:Y:S02]  /*0250*/  IMAD.WIDE R20, R13, 0x4, R6 ;  /* 0x000000040d147825 */ /* 0x000fe400078e0206 */
[----:B------:R-:W1:Y:S02]  /*0260*/  LDC.64 R6, c[0x0][0x218] ;  /* 0x00008600ff067b82 */ /* 0x000e640000000a00 */
[----:B------:R-:W5:Y:S04]  /*0270*/  @!P0 LDG.E.EL R11, desc[UR4][R18.64] ;  /* 0x00000004120b8981 */ /* 0x000f68000c2e1900 */
[----:B------:R-:W5:Y:S01]  /*0280*/  @!P0 LDG.E.EL R10, desc[UR4][R20.64] ;  /* 0x00000004140a8981 */ /* 0x000f62000c2e1900 */
[----:B-1----:R-:W-:Y:S01]  /*0290*/  IMAD.WIDE R6, R5, 0x4, R6 ;  /* 0x0000000405067825 */ /* 0x002fe200078e0206 */
[----:B------:R-:W-:-:S10]  /*02a0*/  HFMA2.MMA R5, -RZ, RZ, 0, 0 ;  /* 0x00000000ff057435 */ /* 0x000fd400000001ff */
[----:B------:R-:W5:Y:S01]  /*02b0*/  @!P0 LDG.E R5, desc[UR4][R6.64] ;  /* 0x0000000406058981 */ /* 0x000f62000c1e1900 */
[----:B0-----:R-:W-:Y:S02]  /*02c0*/  MOV R15, 0x3e800000 ;  /* 0x3e800000000f7802 */ /* 0x001fe40000000f00 */
[----:B----4-:R-:W-:Y:S01]  /*02d0*/  FSETP.GEU.AND P1, PT, R0, RZ, PT ;  /* 0x000000ff0000720b */ /* 0x010fe20003f2e000 */
[----:B------:R-:W-:-:S03]  /*02e0*/  FADD R13, R4, 9.9999997473787516356e-06 ;  /* 0x3727c5ac040d7421 */ /* 0x000fc60000000000 */
[----:B------:R-:W-:Y:S01]  /*02f0*/  FSEL R0, R0, RZ, P1 ;  /* 0x000000ff00007208 */ /* 0x000fe20000800000 */
[----:B------:R-:W0:Y:S04]  /*0300*/  MUFU.SQRT R14, R13 ;  /* 0x0000000d000e7308 */ /* 0x000e280000002000 */
[----:B------:R-:W-:-:S04]  /*0310*/  FADD R0, RZ, -R0 ;  /* 0x80000000ff007221 */ /* 0x000fc80000000000 */
[----:B------:R-:W-:-:S05]  /*0320*/  FMUL R0, R0, 1.4426950216293334961 ;  /* 0x3fb8aa3b00007820 */ /* 0x000fca0000400000 */
[----:B------:R-:W-:Y:S02]  /*0330*/  FSETP.GEU.AND P2, PT, R0, -126, PT ;  /* 0xc2fc00000000780b */ /* 0x000fe40003f4e000 */
[C---:B0-----:R-:W-:Y:S02]  /*0340*/  FSETP.GT.AND P1, PT, R14.reuse, 8.50705917302346158658e+37, PT ;  /* 0x7e8000000e00780b */ /* 0x041fe40003f24000 */
[----:B------:R-:W-:-:S09]  /*0350*/  FSETP.GEU.AND P3, PT, R14, 1.175494350822287508e-38, PT ;  /* 0x008000000e00780b */ /* 0x000fd20003f6e000 */
[----:B------:R-:W-:Y:S02]  /*0360*/  @!P2 FMUL R0, R0, 0.5 ;  /* 0x3f0000000000a820 */ /* 0x000fe40000400000 */
[----:B------:R-:W-:Y:S02]  /*0370*/  @P1 FMUL R14, R14, 0.25 ;  /* 0x3e8000000e0e1820 */ /* 0x000fe40000400000 */
[----:B------:R-:W0:Y:S02]  /*0380*/  MUFU.EX2 R4, R0 ;  /* 0x0000000000047308 */ /* 0x000e240000000800 */
[----:B------:R-:W-:-:S06]  /*0390*/  @!P3 FMUL R14, R14, 16777216 ;  /* 0x4b8000000e0eb820 */ /* 0x000fcc0000400000 */
[----:B------:R-:W1:Y:S01]  /*03a0*/  MUFU.RCP R14, R14 ;  /* 0x0000000e000e7308 */ /* 0x000e620000001000 */
[----:B------:R-:W-:Y:S01]  /*03b0*/  FSEL R13, R15, 1, P1 ;  /* 0x3f8000000f0d7808 */ /* 0x000fe20000800000 */
[----:B--2---:R-:W-:Y:S01]  /*03c0*/  FADD R17, R8, R9 ;  /* 0x0000000908117221 */ /* 0x004fe20000000000 */
[----:B0-----:R-:W-:-:S03]  /*03d0*/  @!P2 FMUL R4, R4, R4 ;  /* 0x000000040404a220 */ /* 0x001fc60000400000 */
[----:B------:R-:W-:Y:S01]  /*03e0*/  @!P3 FMUL R13, R13, 16777216 ;  /* 0x4b8000000d0db820 */ /* 0x000fe20000400000 */
[----:B------:R-:W-:Y:S01]  /*03f0*/  FADD R4, R4, 1 ;  /* 0x3f80000004047421 */ /* 0x000fe20000000000 */
[----:B---3--:R-:W-:Y:S02]  /*0400*/  FADD R12, R17, -R12 ;  /* 0x8000000c110c7221 */ /* 0x008fe40000000000 */
[----:B-1----:R-:W-:Y:S02]  /*0410*/  FMUL R13, R14, R13 ;  /* 0x0000000d0e0d7220 */ /* 0x002fe40000400000 */
[----:B------:R-:W-:Y:S02]  /*0420*/  FSETP.GT.AND P1, PT, R4, 8.50705917302346158658e+37, PT ;  /* 0x7e8000000400780b */ /* 0x000fe40003f24000 */
[----:B------:R-:W-:-:S04]  /*0430*/  FMUL R13, R12, R13 ;  /* 0x0000000d0c0d7220 */ /* 0x000fc80000400000 */
[----:B-----5:R-:W-:-:S05]  /*0440*/  FFMA R10, R13, R11, R10 ;  /* 0x0000000b0d0a7223 */ /* 0x020fca000000000a */
[----:B------:R-:W-:Y:S02]  /*0450*/  FSETP.GTU.AND P2, PT, R10, RZ, PT ;  /* 0x000000ff0a00720b */ /* 0x000fe40003f4c000 */
[----:B------:R-:W-:Y:S02]  /*0460*/  @P1 FMUL R4, R4, 0.25 ;  /* 0x3e80000004041820 */ /* 0x000fe40000400000 */
[----:B------:R-:W-:-:S04]  /*0470*/  FSEL R11, R10, RZ, P2 ;  /* 0x000000ff0a0b7208 */ /* 0x000fc80001000000 */
[----:B------:R-:W0:Y:S01]  /*0480*/  MUFU.RCP R4, R4 ;  /* 0x0000000400047308 */ /* 0x000e220000001000 */
[----:B------:R-:W-:Y:S02]  /*0490*/  FSETP.GEU.AND P2, PT, R11, 6, PT ;  /* 0x40c000000b00780b */ /* 0x000fe40003f4e000 */
[----:B------:R-:W-:Y:S02]  /*04a0*/  FSEL R9, R15, 1, P1 ;  /* 0x3f8000000f097808 */ /* 0x000fe40000800000 */
[C---:B------:R-:W-:Y:S01]  /*04b0*/  FSETP.NAN.AND P1, PT, R11.reuse, R11, PT ;  /* 0x0000000b0b00720b */ /* 0x040fe20003f28000 */
[----:B------:R1:W-:Y:S08]  /*04c0*/  @!P0 STG.E desc[UR4][R2.64], R17 ;  /* 0x0000001102008986 */ /* 0x0003f0000c101904 */
[----:B------:R-:W-:Y:S01]  /*04d0*/  @P2 FSEL R11, R11, 6, P1 ;  /* 0x40c000000b0b2808 */ /* 0x000fe20000800000 */
[----:B0-----:R-:W-:-:S04]  /*04e0*/  FMUL R0, R4, R9 ;  /* 0x0000000904007220 */ /* 0x001fc80000400000 */
[----:B------:R-:W-:Y:S01]  /*04f0*/  FFMA R5, R0, R5, R11 ;  /* 0x0000000500057223 */ /* 0x000fe2000000000b */
[----:B-1----:R-:W-:Y:S06]  /*0500*/  @P0 EXIT ;  /* 0x000000000000094d */ /* 0x002fec0003800000 */
[----:B------:R-:W-:Y:S01]  /*0510*/  STG.E desc[UR4][R6.64], R5 ;  /* 0x0000000506007986 */ /* 0x000fe2000c101904 */
[----:B------:R-:W-:Y:S05]  /*0520*/  EXIT ;  /* 0x000000000000794d */ /* 0x000fea0003800000 */
.L_x_0:
[----:B------:R-:W-:-:S00]  /*0530*/  BRA `(.L_x_0) ;  /* 0xfffffffc00fc7947 */ /* 0x000fc0000383ffff */
[----:B------:R-:W-:-:S00]  /*0540*/  NOP ;  /* 0x0000000000007918 */ /* 0x000fc00000000000 */
        /* <DEDUP_REMOVED lines=11> */
.L_x_1:


//--------------------- .nv.global.init           --------------------------
	.section	.nv.global.init,"aw",@progbits
.nv.global.init:
	.type		_$_str,@object
	.size		_$_str,(_$_str_$_2 - _$_str)
_$_str:
        /*0000*/ 	.byte	0x5f, 0x5f, 0x43, 0x55, 0x44, 0x41, 0x5f, 0x46, 0x54, 0x5a, 0x00
	.type		_$_str_$_2,@object
	.size		_$_str_$_2,(.L_1 - _$_str_$_2)
_$_str_$_2:
        /*000b*/ 	.byte	0x5f, 0x5f, 0x43, 0x55, 0x44, 0x41, 0x5f, 0x50, 0x52, 0x45, 0x43, 0x5f, 0x53, 0x51, 0x52, 0x54
        /*001b*/ 	.byte	0x00
.L_1:


//--------------------- .nv.constant0.triton_poi_fused__native_batch_norm_legit_no_training_add_convolution_hardtanh_mul_5 --------------------------
	.section	.nv.constant0.triton_poi_fused__native_batch_norm_legit_no_training_add_convolution_hardtanh_mul_5,"a",@progbits
	.sectionflags	@""
	.align	4
.nv.constant0.triton_poi_fused__native_batch_norm_legit_no_training_add_convolution_hardtanh_mul_5:
	.zero		596
